//
// Generated by NVIDIA NVVM Compiler
//
// Compiler Build ID: CL-36424714
// Cuda compilation tools, release 13.0, V13.0.88
// Based on NVVM 20.0.0
//

.version 9.0
.target sm_100
.address_size 64

	// .globl	_Z6matrixPf
// _ZZ6jacobiPfS_S_E4temp has been demoted
// _ZZ6jacobiPfS_S_E3sum has been demoted

.visible .entry _Z6matrixPf(
	.param .u64 .ptr .align 1 _Z6matrixPf_param_0
)
{
	.reg .pred 	%p<14>;
	.reg .b32 	%r<19>;
	.reg .b64 	%rd<13>;

	ld.param.u64 	%rd2, [_Z6matrixPf_param_0];
	cvta.to.global.u64 	%rd1, %rd2;
	mov.u32 	%r1, %tid.x;
	mov.u32 	%r4, %ntid.x;
	mov.u32 	%r2, %ctaid.x;
	mad.lo.s32 	%r3, %r4, %r2, %r1;
	setp.gt.u32 	%p1, %r2, 29;
	setp.ne.s32 	%p2, %r1, %r2;
	or.pred  	%p3, %p1, %p2;
	@%p3 bra 	$L__BB0_2;
	mul.wide.u32 	%rd11, %r3, 4;
	add.s64 	%rd12, %rd1, %rd11;
	mov.b32 	%r18, 1065353216;
	st.global.u32 	[%rd12], %r18;
	bra.uni 	$L__BB0_10;
$L__BB0_2:
	setp.ne.s32 	%p4, %r1, %r2;
	setp.lt.u32 	%p5, %r2, 870;
	or.pred  	%p6, %p5, %p4;
	@%p6 bra 	$L__BB0_4;
	mul.wide.s32 	%rd9, %r3, 4;
	add.s64 	%rd10, %rd1, %rd9;
	mov.b32 	%r17, 1065353216;
	st.global.u32 	[%rd10], %r17;
	bra.uni 	$L__BB0_10;
$L__BB0_4:
	setp.ne.s32 	%p7, %r1, %r2;
	mul.lo.s32 	%r5, %r2, -286331153;
	shf.l.wrap.b32 	%r6, %r5, %r5, 31;
	setp.gt.u32 	%p8, %r6, 143165576;
	or.pred  	%p9, %p7, %p8;
	@%p9 bra 	$L__BB0_6;
	mul.wide.s32 	%rd7, %r3, 4;
	add.s64 	%rd8, %rd1, %rd7;
	mov.b32 	%r14, -1065353216;
	st.global.u32 	[%rd8], %r14;
	mov.b32 	%r15, 1073741824;
	st.global.u32 	[%rd8+4], %r15;
	mov.b32 	%r16, 1065353216;
	st.global.u32 	[%rd8+120], %r16;
	st.global.u32 	[%rd8+-120], %r16;
	bra.uni 	$L__BB0_10;
$L__BB0_6:
	setp.ne.s32 	%p10, %r1, %r2;
	mad.lo.s32 	%r7, %r2, -286331153, -286331153;
	shf.l.wrap.b32 	%r8, %r7, %r7, 31;
	setp.gt.u32 	%p11, %r8, 143165576;
	or.pred  	%p12, %p10, %p11;
	@%p12 bra 	$L__BB0_8;
	mul.wide.s32 	%rd5, %r3, 4;
	add.s64 	%rd6, %rd1, %rd5;
	mov.b32 	%r11, -1065353216;
	st.global.u32 	[%rd6], %r11;
	mov.b32 	%r12, 1073741824;
	st.global.u32 	[%rd6+-4], %r12;
	mov.b32 	%r13, 1065353216;
	st.global.u32 	[%rd6+120], %r13;
	st.global.u32 	[%rd6+-120], %r13;
	bra.uni 	$L__BB0_10;
$L__BB0_8:
	setp.ne.s32 	%p13, %r1, %r2;
	@%p13 bra 	$L__BB0_10;
	mul.wide.s32 	%rd3, %r3, 4;
	add.s64 	%rd4, %rd1, %rd3;
	mov.b32 	%r9, -1065353216;
	st.global.u32 	[%rd4], %r9;
	mov.b32 	%r10, 1065353216;
	st.global.u32 	[%rd4+-4], %r10;
	st.global.u32 	[%rd4+4], %r10;
	st.global.u32 	[%rd4+120], %r10;
	st.global.u32 	[%rd4+-120], %r10;
$L__BB0_10:
	ret;

}
	// .globl	_Z6jacobiPfS_S_
.visible .entry _Z6jacobiPfS_S_(
	.param .u64 .ptr .align 1 _Z6jacobiPfS_S__param_0,
	.param .u64 .ptr .align 1 _Z6jacobiPfS_S__param_1,
	.param .u64 .ptr .align 1 _Z6jacobiPfS_S__param_2
)
{
	.reg .pred 	%p<4>;
	.reg .b32 	%r<22>;
	.reg .b32 	%f<19>;
	.reg .b64 	%rd<13>;
	// demoted variable
	.shared .align 4 .b8 _ZZ6jacobiPfS_S_E4temp[3600];
	// demoted variable
	.shared .align 4 .f32 _ZZ6jacobiPfS_S_E3sum;
	ld.param.u64 	%rd4, [_Z6jacobiPfS_S__param_0];
	ld.param.u64 	%rd3, [_Z6jacobiPfS_S__param_1];
	ld.param.u64 	%rd5, [_Z6jacobiPfS_S__param_2];
	cvta.to.global.u64 	%rd6, %rd4;
	cvta.to.global.u64 	%rd7, %rd5;
	mov.b32 	%r7, 0;
	st.shared.u32 	[_ZZ6jacobiPfS_S_E3sum], %r7;
	mov.u32 	%r1, %tid.x;
	mov.u32 	%r8, %ntid.x;
	mov.u32 	%r2, %ctaid.x;
	mad.lo.s32 	%r9, %r8, %r2, %r1;
	setp.eq.s32 	%p1, %r1, %r2;
	mul.wide.s32 	%rd8, %r9, 4;
	add.s64 	%rd1, %rd7, %rd8;
	mul.wide.u32 	%rd9, %r1, 4;
	add.s64 	%rd2, %rd6, %rd9;
	@%p1 bra 	$L__BB1_2;
	ld.global.f32 	%f4, [%rd1];
	ld.global.f32 	%f5, [%rd2];
	mul.f32 	%f6, %f4, %f5;
	shl.b32 	%r10, %r1, 2;
	mov.u32 	%r11, _ZZ6jacobiPfS_S_E4temp;
	add.s32 	%r12, %r11, %r10;
	st.shared.f32 	[%r12], %f6;
	bra.uni 	$L__BB1_3;
$L__BB1_2:
	shl.b32 	%r13, %r1, 2;
	mov.u32 	%r14, _ZZ6jacobiPfS_S_E4temp;
	add.s32 	%r15, %r14, %r13;
	mov.b32 	%r16, 0;
	st.shared.u32 	[%r15], %r16;
$L__BB1_3:
	bar.sync 	0;
	mov.u32 	%r19, _ZZ6jacobiPfS_S_E4temp;
	add.s32 	%r20, %r19, 8;
	mov.b32 	%r21, 8;
	ld.shared.f32 	%f18, [_ZZ6jacobiPfS_S_E3sum];
$L__BB1_4:
	ld.shared.f32 	%f7, [%r20+-8];
	add.f32 	%f8, %f18, %f7;
	ld.shared.f32 	%f9, [%r20+-4];
	add.f32 	%f10, %f8, %f9;
	ld.shared.f32 	%f11, [%r20];
	add.f32 	%f12, %f10, %f11;
	ld.shared.f32 	%f13, [%r20+4];
	add.f32 	%f18, %f12, %f13;
	add.s32 	%r21, %r21, 16;
	add.s32 	%r20, %r20, 16;
	setp.ne.s32 	%p2, %r21, 3608;
	@%p2 bra 	$L__BB1_4;
	setp.ne.s32 	%p3, %r1, %r2;
	st.shared.f32 	[_ZZ6jacobiPfS_S_E3sum], %f18;
	@%p3 bra 	$L__BB1_7;
	cvta.to.global.u64 	%rd10, %rd3;
	add.s64 	%rd12, %rd10, %rd9;
	ld.global.f32 	%f14, [%rd12];
	sub.f32 	%f15, %f14, %f18;
	ld.global.f32 	%f16, [%rd1];
	div.rn.f32 	%f17, %f15, %f16;
	st.global.f32 	[%rd2], %f17;
$L__BB1_7:
	ret;

}


// ===== COMPILED SASS (sm_100) =====

	.target	sm_100

	.elftype	@"ET_EXEC"


//--------------------- .note.nv.tkinfo           --------------------------
	.section	.note.nv.tkinfo,"",@"SHT_NOTE"
	.sectionflags	@"SHF_NOTE_NV_TKINFO"
	.tkinfo
        /*0018*/ 	.word	0x00000002
        /*0030*/ 	.string	""
        /*0030*/ 	.string	"ptxas"
        /*0030*/ 	.string	"Cuda compilation tools, release 13.0, V13.0.88"
        /*0030*/ 	.string	"Build cuda_13.0.r13.0/compiler.36424714_0"
        /*0030*/ 	.string	"-arch sm_100 -m 64 "



//--------------------- .note.nv.cuinfo           --------------------------
	.section	.note.nv.cuinfo,"",@"SHT_NOTE"
	.sectionflags	@"SHF_NOTE_NV_CUINFO"
        /*0018*/ 	.short	0x0002
        /*001a*/ 	.short	0x0064
        /*001c*/ 	.short	0x0082
	.zero		2


//--------------------- .nv.info                  --------------------------
	.section	.nv.info,"",@"SHT_CUDA_INFO"
	.align	4


	//----- nvinfo : EIATTR_REGCOUNT
	.align		4
        /*0000*/ 	.byte	0x04, 0x2f
        /*0002*/ 	.short	(.L_1 - .L_0)
	.align		4
.L_0:
        /*0004*/ 	.word	index@(_Z6matrixPf)
        /*0008*/ 	.word	0x0000000c


	//----- nvinfo : EIATTR_FRAME_SIZE
	.align		4
.L_1:
        /*000c*/ 	.byte	0x04, 0x11
        /*000e*/ 	.short	(.L_3 - .L_2)
	.align		4
.L_2:
        /*0010*/ 	.word	index@(_Z6matrixPf)
        /*0014*/ 	.word	0x00000000


	//----- nvinfo : EIATTR_REGCOUNT
	.align		4
.L_3:
        /*0018*/ 	.byte	0x04, 0x2f
        /*001a*/ 	.short	(.L_5 - .L_4)
	.align		4
.L_4:
        /*001c*/ 	.word	index@(_Z6jacobiPfS_S_)
        /*0020*/ 	.word	0x00000016


	//----- nvinfo : EIATTR_FRAME_SIZE
	.align		4
.L_5:
        /*0024*/ 	.byte	0x04, 0x11
        /*0026*/ 	.short	(.L_7 - .L_6)
	.align		4
.L_6:
        /*0028*/ 	.word	index@($__internal_0_$__cuda_sm3x_div_rn_noftz_f32_slowpath)
        /*002c*/ 	.word	0x00000000


	//----- nvinfo : EIATTR_FRAME_SIZE
	.align		4
.L_7:
        /*0030*/ 	.byte	0x04, 0x11
        /*0032*/ 	.short	(.L_9 - .L_8)
	.align		4
.L_8:
        /*0034*/ 	.word	index@(_Z6jacobiPfS_S_)
        /*0038*/ 	.word	0x00000000


	//----- nvinfo : EIATTR_MIN_STACK_SIZE
	.align		4
.L_9:
        /*003c*/ 	.byte	0x04, 0x12
        /*003e*/ 	.short	(.L_11 - .L_10)
	.align		4
.L_10:
        /*0040*/ 	.word	index@(_Z6jacobiPfS_S_)
        /*0044*/ 	.word	0x00000000


	//----- nvinfo : EIATTR_MIN_STACK_SIZE
	.align		4
.L_11:
        /*0048*/ 	.byte	0x04, 0x12
        /*004a*/ 	.short	(.L_13 - .L_12)
	.align		4
.L_12:
        /*004c*/ 	.word	index@(_Z6matrixPf)
        /*0050*/ 	.word	0x00000000
.L_13:


//--------------------- .nv.compat                --------------------------
	.section	.nv.compat,"",@"SHT_CUDA_COMPAT_INFO"
	.align	4
        /*0000*/ 	.byte	0x02, 0x09, 0x00, 0x00, 0x02, 0x02, 0x01, 0x00, 0x02, 0x05, 0x05, 0x00, 0x03, 0x07, 0x01, 0x01
        /*0010*/ 	.byte	0x02, 0x03, 0x00, 0x00, 0x02, 0x06, 0x01, 0x00, 0x04, 0x0b, 0x08, 0x00, 0x01, 0x00, 0x00, 0x00
        /*0020*/ 	.byte	0x00, 0x00, 0x00, 0x00


//--------------------- .nv.info._Z6jacobiPfS_S_  --------------------------
	.section	.nv.info._Z6jacobiPfS_S_,"",@"SHT_CUDA_INFO"
	.sectionflags	@""
	.align	4


	//----- nvinfo : EIATTR_CUDA_API_VERSION
	.align		4
        /*0000*/ 	.byte	0x04, 0x37
        /*0002*/ 	.short	(.L_15 - .L_14)
.L_14:
        /*0004*/ 	.word	0x00000082


	//----- nvinfo : EIATTR_KPARAM_INFO
	.align		4
.L_15:
        /*0008*/ 	.byte	0x04, 0x17
        /*000a*/ 	.short	(.L_17 - .L_16)
.L_16:
        /*000c*/ 	.word	0x00000000
        /*0010*/ 	.short	0x0002
        /*0012*/ 	.short	0x0010
        /*0014*/ 	.byte	0x00, 0xf5, 0x21, 0x00


	//----- nvinfo : EIATTR_KPARAM_INFO
	.align		4
.L_17:
        /*0018*/ 	.byte	0x04, 0x17
        /*001a*/ 	.short	(.L_19 - .L_18)
.L_18:
        /*001c*/ 	.word	0x00000000
        /*0020*/ 	.short	0x0001
        /*0022*/ 	.short	0x0008
        /*0024*/ 	.byte	0x00, 0xf5, 0x21, 0x00


	//----- nvinfo : EIATTR_KPARAM_INFO
	.align		4
.L_19:
        /*0028*/ 	.byte	0x04, 0x17
        /*002a*/ 	.short	(.L_21 - .L_20)
.L_20:
        /*002c*/ 	.word	0x00000000
        /*0030*/ 	.short	0x0000
        /*0032*/ 	.short	0x0000
        /*0034*/ 	.byte	0x00, 0xf5, 0x21, 0x00


	//----- nvinfo : EIATTR_SPARSE_MMA_MASK
	.align		4
.L_21:
        /*0038*/ 	.byte	0x03, 0x50
        /*003a*/ 	.short	0x0000


	//----- nvinfo : EIATTR_MAXREG_COUNT
	.align		4
        /*003c*/ 	.byte	0x03, 0x1b
        /*003e*/ 	.short	0x00ff


	//----- nvinfo : EIATTR_NUM_BARRIERS
	.align		4
        /*0040*/ 	.byte	0x02, 0x4c
        /*0042*/ 	.byte	0x01
	.zero		1


	//----- nvinfo : EIATTR_MERCURY_ISA_VERSION
	.align		4
        /*0044*/ 	.byte	0x03, 0x5f
        /*0046*/ 	.short	0x0101


	//----- nvinfo : EIATTR_VRC_CTA_INIT_COUNT
	.align		4
        /*0048*/ 	.byte	0x02, 0x4a
	.zero		1
	.zero		1


	//----- nvinfo : EIATTR_EXIT_INSTR_OFFSETS
	.align		4
        /*004c*/ 	.byte	0x04, 0x1c
        /*004e*/ 	.short	(.L_23 - .L_22)


	//   ....[0]....
.L_22:
        /*0050*/ 	.word	0x00000cc0


	//   ....[1]....
        /*0054*/ 	.word	0x00000e00


	//----- nvinfo : EIATTR_CRS_STACK_SIZE
	.align		4
.L_23:
        /*0058*/ 	.byte	0x04, 0x1e
        /*005a*/ 	.short	(.L_25 - .L_24)
.L_24:
        /*005c*/ 	.word	0x00000000


	//----- nvinfo : EIATTR_CBANK_PARAM_SIZE
	.align		4
.L_25:
        /*0060*/ 	.byte	0x03, 0x19
        /*0062*/ 	.short	0x0018


	//----- nvinfo : EIATTR_PARAM_CBANK
	.align		4
        /*0064*/ 	.byte	0x04, 0x0a
        /*0066*/ 	.short	(.L_27 - .L_26)
	.align		4
.L_26:
        /*0068*/ 	.word	index@(.nv.constant0._Z6jacobiPfS_S_)
        /*006c*/ 	.short	0x0380
        /*006e*/ 	.short	0x0018


	//----- nvinfo : EIATTR_SW_WAR
	.align		4
.L_27:
        /*0070*/ 	.byte	0x04, 0x36
        /*0072*/ 	.short	(.L_29 - .L_28)
.L_28:
        /*0074*/ 	.word	0x00000008
.L_29:


//--------------------- .nv.info._Z6matrixPf      --------------------------
	.section	.nv.info._Z6matrixPf,"",@"SHT_CUDA_INFO"
	.sectionflags	@""
	.align	4


	//----- nvinfo : EIATTR_CUDA_API_VERSION
	.align		4
        /*0000*/ 	.byte	0x04, 0x37
        /*0002*/ 	.short	(.L_31 - .L_30)
.L_30:
        /*0004*/ 	.word	0x00000082


	//----- nvinfo : EIATTR_KPARAM_INFO
	.align		4
.L_31:
        /*0008*/ 	.byte	0x04, 0x17
        /*000a*/ 	.short	(.L_33 - .L_32)
.L_32:
        /*000c*/ 	.word	0x00000000
        /*0010*/ 	.short	0x0000
        /*0012*/ 	.short	0x0000
        /*0014*/ 	.byte	0x00, 0xf5, 0x21, 0x00


	//----- nvinfo : EIATTR_SPARSE_MMA_MASK
	.align		4
.L_33:
        /*0018*/ 	.byte	0x03, 0x50
        /*001a*/ 	.short	0x0000


	//----- nvinfo : EIATTR_MAXREG_COUNT
	.align		4
        /*001c*/ 	.byte	0x03, 0x1b
        /*001e*/ 	.short	0x00ff


	//----- nvinfo : EIATTR_MERCURY_ISA_VERSION
	.align		4
        /*0020*/ 	.byte	0x03, 0x5f
        /*0022*/ 	.short	0x0101


	//----- nvinfo : EIATTR_VRC_CTA_INIT_COUNT
	.align		4
        /*0024*/ 	.byte	0x02, 0x4a
	.zero		1
	.zero		1


	//----- nvinfo : EIATTR_EXIT_INSTR_OFFSETS
	.align		4
        /*0028*/ 	.byte	0x04, 0x1c
        /*002a*/ 	.short	(.L_35 - .L_34)


	//   ....[0]....
.L_34:
        /*002c*/ 	.word	0x000000c0


	//   ....[1]....
        /*0030*/ 	.word	0x00000120


	//   ....[2]....
        /*0034*/ 	.word	0x00000210


	//   ....[3]....
        /*0038*/ 	.word	0x00000310


	//   ....[4]....
        /*003c*/ 	.word	0x00000320


	//   ....[5]....
        /*0040*/ 	.word	0x000003c0


	//----- nvinfo : EIATTR_CRS_STACK_SIZE
	.align		4
.L_35:
        /*0044*/ 	.byte	0x04, 0x1e
        /*0046*/ 	.short	(.L_37 - .L_36)
.L_36:
        /*0048*/ 	.word	0x00000000


	//----- nvinfo : EIATTR_CBANK_PARAM_SIZE
	.align		4
.L_37:
        /*004c*/ 	.byte	0x03, 0x19
        /*004e*/ 	.short	0x0008


	//----- nvinfo : EIATTR_PARAM_CBANK
	.align		4
        /*0050*/ 	.byte	0x04, 0x0a
        /*0052*/ 	.short	(.L_39 - .L_38)
	.align		4
.L_38:
        /*0054*/ 	.word	index@(.nv.constant0._Z6matrixPf)
        /*0058*/ 	.short	0x0380
        /*005a*/ 	.short	0x0008


	//----- nvinfo : EIATTR_SW_WAR
	.align		4
.L_39:
        /*005c*/ 	.byte	0x04, 0x36
        /*005e*/ 	.short	(.L_41 - .L_40)
.L_40:
        /*0060*/ 	.word	0x00000008
.L_41:


//--------------------- .nv.callgraph             --------------------------
	.section	.nv.callgraph,"",@"SHT_CUDA_CALLGRAPH"
	.align	4
	.sectionentsize	8
	.align		4
        /*0000*/ 	.word	0x00000000
	.align		4
        /*0004*/ 	.word	0xffffffff
	.align		4
        /*0008*/ 	.word	0x00000000
	.align		4
        /*000c*/ 	.word	0xfffffffe
	.align		4
        /*0010*/ 	.word	0x00000000
	.align		4
        /*0014*/ 	.word	0xfffffffd
	.align		4
        /*0018*/ 	.word	0x00000000
	.align		4
        /*001c*/ 	.word	0xfffffffc


//--------------------- .text._Z6jacobiPfS_S_     --------------------------
	.section	.text._Z6jacobiPfS_S_,"ax",@progbits
	.align	128
        .global         _Z6jacobiPfS_S_
        .type           _Z6jacobiPfS_S_,@function
        .size           _Z6jacobiPfS_S_,(.L_x_18 - _Z6jacobiPfS_S_)
        .other          _Z6jacobiPfS_S_,@"STO_CUDA_ENTRY STV_DEFAULT"
_Z6jacobiPfS_S_:
.text._Z6jacobiPfS_S_:
[----:B------:R-:W-:Y:S01]  /*0000*/  LDC R1, c[0x0][0x37c] ;  /* 0x0000df00ff017b82 */ /* 0x000fe20000000800 */
[----:B------:R-:W0:Y:S07]  /*0010*/  S2R R0, SR_TID.X ;  /* 0x0000000000007919 */ /* 0x000e2e0000002100 */
[----:B------:R-:W0:Y:S01]  /*0020*/  LDC.64 R4, c[0x0][0x380] ;  /* 0x0000e000ff047b82 */ /* 0x000e220000000a00 */
[----:B------:R-:W1:Y:S01]  /*0030*/  LDCU UR4, c[0x0][0x360] ;  /* 0x00006c00ff0477ac */ /* 0x000e620008000800 */
[----:B------:R-:W2:Y:S01]  /*0040*/  S2R R11, SR_CTAID.X ;  /* 0x00000000000b7919 */ /* 0x000ea20000002500 */
[----:B------:R-:W3:Y:S05]  /*0050*/  LDCU.64 UR8, c[0x0][0x358] ;  /* 0x00006b00ff0877ac */ /* 0x000eea0008000a00 */
[----:B------:R-:W4:Y:S01]  /*0060*/  LDC.64 R6, c[0x0][0x390] ;  /* 0x0000e400ff067b82 */ /* 0x000f220000000a00 */
[C---:B0-----:R-:W-:Y:S01]  /*0070*/  IMAD.WIDE.U32 R4, R0.reuse, 0x4, R4 ;  /* 0x0000000400047825 */ /* 0x041fe200078e0004 */
[----:B--2---:R-:W-:-:S03]  /*0080*/  ISETP.NE.AND P0, PT, R0, R11, PT ;  /* 0x0000000b0000720c */ /* 0x004fc60003f05270 */
[----:B-1----:R-:W-:-:S04]  /*0090*/  IMAD R3, R11, UR4, R0 ;  /* 0x000000040b037c24 */ /* 0x002fc8000f8e0200 */
[----:B----4-:R-:W-:-:S06]  /*00a0*/  IMAD.WIDE R6, R3, 0x4, R6 ;  /* 0x0000000403067825 */ /* 0x010fcc00078e0206 */
[----:B---3--:R-:W2:Y:S04]  /*00b0*/  @P0 LDG.E R3, desc[UR8][R4.64] ;  /* 0x0000000804030981 */ /* 0x008ea8000c1e1900 */
[----:B------:R-:W2:Y:S01]  /*00c0*/  @P0 LDG.E R2, desc[UR8][R6.64] ;  /* 0x0000000806020981 */ /* 0x000ea2000c1e1900 */
[----:B------:R-:W0:Y:S01]  /*00d0*/  S2UR UR5, SR_CgaCtaId ;  /* 0x00000000000579c3 */ /* 0x000e220000008800 */
[----:B------:R-:W-:Y:S01]  /*00e0*/  UMOV UR4, 0x400 ;  /* 0x0000040000047882 */ /* 0x000fe20000000000 */
[----:B------:R-:W-:Y:S01]  /*00f0*/  UMOV UR6, 0x18 ;  /* 0x0000001800067882 */ /* 0x000fe20000000000 */
[----:B0-----:R-:W-:-:S04]  /*0100*/  ULEA UR4, UR5, UR4, 0x18 ;  /* 0x0000000405047291 */ /* 0x001fc8000f8ec0ff */
[----:B------:R-:W-:Y:S02]  /*0110*/  UIADD3 UR5, UPT, UPT, UR4, 0x18, URZ ;  /* 0x0000001804057890 */ /* 0x000fe4000fffe0ff */
[----:B------:R-:W-:-:S03]  /*0120*/  LEA R9, R0, UR4, 0x2 ;  /* 0x0000000400097c11 */ /* 0x000fc6000f8e10ff */
[----:B------:R-:W-:Y:S01]  /*0130*/  STS [UR4+0xe10], RZ ;  /* 0x000e10ffff007988 */ /* 0x000fe20008000804 */
[----:B--2---:R-:W-:-:S05]  /*0140*/  @P0 FMUL R2, R2, R3 ;  /* 0x0000000302020220 */ /* 0x004fca0000400000 */
[----:B------:R-:W-:Y:S04]  /*0150*/  @P0 STS [R9], R2 ;  /* 0x0000000209000388 */ /* 0x000fe80000000800 */
[----:B------:R-:W-:Y:S01]  /*0160*/  @!P0 STS [R9], RZ ;  /* 0x000000ff09008388 */ /* 0x000fe20000000800 */
[----:B------:R-:W-:Y:S06]  /*0170*/  BAR.SYNC.DEFER_BLOCKING 0x0 ;  /* 0x0000000000007b1d */ /* 0x000fec0000010000 */
[----:B------:R-:W-:Y:S04]  /*0180*/  LDS R3, [UR4+0xe10] ;  /* 0x000e1004ff037984 */ /* 0x000fe80008000800 */
[----:B------:R-:W0:Y:S02]  /*0190*/  LDS.128 R12, [UR4] ;  /* 0x00000004ff0c7984 */ /* 0x000e240008000c00 */
[----:B0-----:R-:W-:-:S04]  /*01a0*/  FADD R12, R3, R12 ;  /* 0x0000000c030c7221 */ /* 0x001fc80000000000 */
[----:B------:R-:W-:-:S04]  /*01b0*/  FADD R13, R12, R13 ;  /* 0x0000000d0c0d7221 */ /* 0x000fc80000000000 */
[----:B------:R-:W-:-:S04]  /*01c0*/  FADD R14, R13, R14 ;  /* 0x0000000e0d0e7221 */ /* 0x000fc80000000000 */
[----:B------:R-:W-:-:S07]  /*01d0*/  FADD R15, R14, R15 ;  /* 0x0000000f0e0f7221 */ /* 0x000fce0000000000 */
.L_x_0:
[----:B------:R-:W0:Y:S01]  /*01e0*/  LDS.64 R16, [UR5+-0x8] ;  /* 0xfffff805ff107984 */ /* 0x000e220008000a00 */
[----:B------:R-:W-:-:S03]  /*01f0*/  UIADD3 UR6, UPT, UPT, UR6, 0x1c0, URZ ;  /* 0x000001c006067890 */ /* 0x000fc6000fffe0ff */
[----:B------:R-:W1:Y:S01]  /*0200*/  LDS.64 R18, [UR5] ;  /* 0x00000005ff127984 */ /* 0x000e620008000a00 */
[----:B------:R-:W-:-:S03]  /*0210*/  UISETP.NE.AND UP0, UPT, UR6, 0xe18, UPT ;  /* 0x00000e180600788c */ /* 0x000fc6000bf05270 */
[----:B------:R-:W2:Y:S04]  /*0220*/  LDS.64 R2, [UR5+0x8] ;  /* 0x00000805ff027984 */ /* 0x000ea80008000a00 */
[----:B------:R-:W3:Y:S04]  /*0230*/  LDS.64 R8, [UR5+0x10] ;  /* 0x00001005ff087984 */ /* 0x000ee80008000a00 */
[----:B------:R-:W4:Y:S01]  /*0240*/  LDS.64 R12, [UR5+0x18] ;  /* 0x00001805ff0c7984 */ /* 0x000f220008000a00 */
[----:B0-----:R-:W-:-:S03]  /*0250*/  FADD R16, R16, R15 ;  /* 0x0000000f10107221 */ /* 0x001fc60000000000 */
[----:B------:R-:W0:Y:S01]  /*0260*/  LDS.64 R14, [UR5+0x20] ;  /* 0x00002005ff0e7984 */ /* 0x000e220008000a00 */
[----:B------:R-:W-:-:S04]  /*0270*/  FADD R17, R16, R17 ;  /* 0x0000001110117221 */ /* 0x000fc80000000000 */
[----:B-1----:R-:W-:Y:S02]  /*0280*/  FADD R18, R17, R18 ;  /* 0x0000001211127221 */ /* 0x002fe40000000000 */
[----:B------:R-:W1:Y:S02]  /*0290*/  LDS.64 R16, [UR5+0x28] ;  /* 0x00002805ff107984 */ /* 0x000e640008000a00 */
[----:B------:R-:W-:-:S04]  /*02a0*/  FADD R19, R18, R19 ;  /* 0x0000001312137221 */ /* 0x000fc80000000000 */
[----:B--2---:R-:W-:Y:S02]  /*02b0*/  FADD R2, R19, R2 ;  /* 0x0000000213027221 */ /* 0x004fe40000000000 */
[----:B------:R-:W2:Y:S02]  /*02c0*/  LDS.64 R18, [UR5+0x30] ;  /* 0x00003005ff127984 */ /* 0x000ea40008000a00 */
[----:B------:R-:W-:-:S04]  /*02d0*/  FADD R3, R2, R3 ;  /* 0x0000000302037221 */ /* 0x000fc80000000000 */
[----:B---3--:R-:W-:Y:S02]  /*02e0*/  FADD R8, R3, R8 ;  /* 0x0000000803087221 */ /* 0x008fe40000000000 */
[----:B------:R-:W3:Y:S02]  /*02f0*/  LDS.64 R2, [UR5+0x38] ;  /* 0x00003805ff027984 */ /* 0x000ee40008000a00 */
[----:B------:R-:W-:-:S04]  /*0300*/  FADD R9, R8, R9 ;  /* 0x0000000908097221 */ /* 0x000fc80000000000 */
[----:B----4-:R-:W-:Y:S02]  /*0310*/  FADD R12, R9, R12 ;  /* 0x0000000c090c7221 */ /* 0x010fe40000000000 */
[----:B------:R-:W4:Y:S02]  /*0320*/  LDS.64 R8, [UR5+0x40] ;  /* 0x00004005ff087984 */ /* 0x000f240008000a00 */
[----:B------:R-:W-:-:S04]  /*0330*/  FADD R13, R12, R13 ;  /* 0x0000000d0c0d7221 */ /* 0x000fc80000000000 */
[----:B0-----:R-:W-:Y:S02]  /*0340*/  FADD R14, R13, R14 ;  /* 0x0000000e0d0e7221 */ /* 0x001fe40000000000 */
[----:B------:R-:W0:Y:S02]  /*0350*/  LDS.64 R12, [UR5+0x48] ;  /* 0x00004805ff0c7984 */ /* 0x000e240008000a00 */
        /* <DEDUP_REMOVED lines=134> */
[----:B------:R-:W0:Y:S01]  /*0bc0*/  LDS.64 R18, [UR5+0x1b0] ;  /* 0x0001b005ff127984 */ /* 0x000e220008000a00 */
[----:B------:R-:W-:Y:S01]  /*0bd0*/  UIADD3 UR5, UPT, UPT, UR5, 0x1c0, URZ ;  /* 0x000001c005057890 */ /* 0x000fe2000fffe0ff */
[----:B------:R-:W-:-:S04]  /*0be0*/  FADD R3, R2, R3 ;  /* 0x0000000302037221 */ /* 0x000fc80000000000 */
[----:B-1----:R-:W-:-:S04]  /*0bf0*/  FADD R8, R3, R8 ;  /* 0x0000000803087221 */ /* 0x002fc80000000000 */
[----:B------:R-:W-:-:S04]  /*0c00*/  FADD R9, R8, R9 ;  /* 0x0000000908097221 */ /* 0x000fc80000000000 */
[----:B--2---:R-:W-:-:S04]  /*0c10*/  FADD R12, R9, R12 ;  /* 0x0000000c090c7221 */ /* 0x004fc80000000000 */
[----:B------:R-:W-:-:S04]  /*0c20*/  FADD R13, R12, R13 ;  /* 0x0000000d0c0d7221 */ /* 0x000fc80000000000 */
[----:B---3--:R-:W-:-:S04]  /*0c30*/  FADD R14, R13, R14 ;  /* 0x0000000e0d0e7221 */ /* 0x008fc80000000000 */
[----:B------:R-:W-:-:S04]  /*0c40*/  FADD R15, R14, R15 ;  /* 0x0000000f0e0f7221 */ /* 0x000fc80000000000 */
[----:B----4-:R-:W-:-:S04]  /*0c50*/  FADD R16, R16, R15 ;  /* 0x0000000f10107221 */ /* 0x010fc80000000000 */
[----:B------:R-:W-:-:S04]  /*0c60*/  FADD R17, R16, R17 ;  /* 0x0000001110117221 */ /* 0x000fc80000000000 */
[----:B0-----:R-:W-:-:S04]  /*0c70*/  FADD R18, R17, R18 ;  /* 0x0000001211127221 */ /* 0x001fc80000000000 */
[----:B------:R-:W-:Y:S01]  /*0c80*/  FADD R15, R18, R19 ;  /* 0x00000013120f7221 */ /* 0x000fe20000000000 */
[----:B------:R-:W-:Y:S06]  /*0c90*/  BRA.U UP0, `(.L_x_0) ;  /* 0xfffffff500507547 */ /* 0x000fec000b83ffff */
[----:B------:R-:W-:Y:S01]  /*0ca0*/  ISETP.NE.AND P0, PT, R0, R11, PT ;  /* 0x0000000b0000720c */ /* 0x000fe20003f05270 */
[----:B------:R0:W-:-:S12]  /*0cb0*/  STS [UR4+0xe10], R15 ;  /* 0x000e100fff007988 */ /* 0x0001d80008000804 */
[----:B0-----:R-:W-:Y:S05]  /*0cc0*/  @P0 EXIT ;  /* 0x000000000000094d */ /* 0x001fea0003800000 */
[----:B------:R-:W0:Y:S01]  /*0cd0*/  LDC.64 R2, c[0x0][0x388] ;  /* 0x0000e200ff027b82 */ /* 0x000e220000000a00 */
[----:B------:R-:W2:Y:S01]  /*0ce0*/  LDG.E R7, desc[UR8][R6.64] ;  /* 0x0000000806077981 */ /* 0x000ea2000c1e1900 */
[----:B0-----:R-:W-:-:S05]  /*0cf0*/  IMAD.WIDE.U32 R2, R0, 0x4, R2 ;  /* 0x0000000400027825 */ /* 0x001fca00078e0002 */
[----:B------:R-:W3:Y:S01]  /*0d00*/  LDG.E R0, desc[UR8][R2.64] ;  /* 0x0000000802007981 */ /* 0x000ee2000c1e1900 */
[----:B------:R-:W-:Y:S01]  /*0d10*/  BSSY.RECONVERGENT B0, `(.L_x_1) ;  /* 0x000000d000007945 */ /* 0x000fe20003800200 */
[----:B--2---:R-:W0:Y:S02]  /*0d20*/  MUFU.RCP R8, R7 ;  /* 0x0000000700087308 */ /* 0x004e240000001000 */
[----:B0-----:R-:W-:-:S04]  /*0d30*/  FFMA R9, -R7, R8, 1 ;  /* 0x3f80000007097423 */ /* 0x001fc80000000108 */
[----:B------:R-:W-:Y:S01]  /*0d40*/  FFMA R9, R8, R9, R8 ;  /* 0x0000000908097223 */ /* 0x000fe20000000008 */
[----:B---3--:R-:W-:-:S04]  /*0d50*/  FADD R0, -R15, R0 ;  /* 0x000000000f007221 */ /* 0x008fc80000000100 */
[----:B------:R-:W0:Y:S01]  /*0d60*/  FCHK P0, R0, R7 ;  /* 0x0000000700007302 */ /* 0x000e220000000000 */
[----:B------:R-:W-:-:S04]  /*0d70*/  FFMA R8, R0, R9, RZ ;  /* 0x0000000900087223 */ /* 0x000fc800000000ff */
[----:B------:R-:W-:-:S04]  /*0d80*/  FFMA R10, -R7, R8, R0 ;  /* 0x00000008070a7223 */ /* 0x000fc80000000100 */
[----:B------:R-:W-:Y:S01]  /*0d90*/  FFMA R9, R9, R10, R8 ;  /* 0x0000000a09097223 */ /* 0x000fe20000000008 */
[----:B0-----:R-:W-:Y:S06]  /*0da0*/  @!P0 BRA `(.L_x_2) ;  /* 0x00000000000c8947 */ /* 0x001fec0003800000 */
[----:B------:R-:W-:-:S07]  /*0db0*/  MOV R2, 0xdd0 ;  /* 0x00000dd000027802 */ /* 0x000fce0000000f00 */
[----:B------:R-:W-:Y:S05]  /*0dc0*/  CALL.REL.NOINC `($__internal_0_$__cuda_sm3x_div_rn_noftz_f32_slowpath) ;  /* 0x0000000000107944 */ /* 0x000fea0003c00000 */
[----:B------:R-:W-:-:S07]  /*0dd0*/  MOV R9, R0 ;  /* 0x0000000000097202 */ /* 0x000fce0000000f00 */
.L_x_2:
[----:B------:R-:W-:Y:S05]  /*0de0*/  BSYNC.RECONVERGENT B0 ;  /* 0x0000000000007941 */ /* 0x000fea0003800200 */
.L_x_1:
[----:B------:R-:W-:Y:S01]  /*0df0*/  STG.E desc[UR8][R4.64], R9 ;  /* 0x0000000904007986 */ /* 0x000fe2000c101908 */
[----:B------:R-:W-:Y:S05]  /*0e00*/  EXIT ;  /* 0x000000000000794d */ /* 0x000fea0003800000 */
        .weak           $__internal_0_$__cuda_sm3x_div_rn_noftz_f32_slowpath
        .type           $__internal_0_$__cuda_sm3x_div_rn_noftz_f32_slowpath,@function
        .size           $__internal_0_$__cuda_sm3x_div_rn_noftz_f32_slowpath,(.L_x_18 - $__internal_0_$__cuda_sm3x_div_rn_noftz_f32_slowpath)
$__internal_0_$__cuda_sm3x_div_rn_noftz_f32_slowpath:
[----:B------:R-:W-:Y:S01]  /*0e10*/  SHF.R.U32.HI R6, RZ, 0x17, R7 ;  /* 0x00000017ff067819 */ /* 0x000fe20000011607 */
[----:B------:R-:W-:Y:S01]  /*0e20*/  BSSY.RECONVERGENT B1, `(.L_x_3) ;  /* 0x0000064000017945 */ /* 0x000fe20003800200 */
[----:B------:R-:W-:Y:S02]  /*0e30*/  SHF.R.U32.HI R3, RZ, 0x17, R0 ;  /* 0x00000017ff037819 */ /* 0x000fe40000011600 */
[----:B------:R-:W-:Y:S02]  /*0e40*/  LOP3.LUT R6, R6, 0xff, RZ, 0xc0, !PT ;  /* 0x000000ff06067812 */ /* 0x000fe400078ec0ff */
[----:B------:R-:W-:Y:S02]  /*0e50*/  LOP3.LUT R12, R3, 0xff, RZ, 0xc0, !PT ;  /* 0x000000ff030c7812 */ /* 0x000fe400078ec0ff */
[----:B------:R-:W-:Y:S02]  /*0e60*/  IADD3 R10, PT, PT, R6, -0x1, RZ ;  /* 0xffffffff060a7810 */ /* 0x000fe40007ffe0ff */
[----:B------:R-:W-:-:S02]  /*0e70*/  IADD3 R11, PT, PT, R12, -0x1, RZ ;  /* 0xffffffff0c0b7810 */ /* 0x000fc40007ffe0ff */
[----:B------:R-:W-:Y:S02]  /*0e80*/  ISETP.GT.U32.AND P0, PT, R10, 0xfd, PT ;  /* 0x000000fd0a00780c */ /* 0x000fe40003f04070 */
[----:B------:R-:W-:Y:S02]  /*0e90*/  MOV R8, R0 ;  /* 0x0000000000087202 */ /* 0x000fe40000000f00 */
[----:B------:R-:W-:-:S13]  /*0ea0*/  ISETP.GT.U32.OR P0, PT, R11, 0xfd, P0 ;  /* 0x000000fd0b00780c */ /* 0x000fda0000704470 */
[----:B------:R-:W-:Y:S01]  /*0eb0*/  @!P0 MOV R9, RZ ;  /* 0x000000ff00098202 */ /* 0x000fe20000000f00 */
[----:B------:R-:W-:Y:S06]  /*0ec0*/  @!P0 BRA `(.L_x_4) ;  /* 0x0000000000608947 */ /* 0x000fec0003800000 */
[----:B------:R-:W-:Y:S02]  /*0ed0*/  FSETP.GTU.FTZ.AND P0, PT, |R0|, +INF , PT ;  /* 0x7f8000000000780b */ /* 0x000fe40003f1c200 */
[----:B------:R-:W-:Y:S02]  /*0ee0*/  FSETP.GTU.FTZ.AND P1, PT, |R7|, +INF , PT ;  /* 0x7f8000000700780b */ /* 0x000fe40003f3c200 */
[----:B------:R-:W-:Y:S02]  /*0ef0*/  MOV R3, R7 ;  /* 0x0000000700037202 */ /* 0x000fe40000000f00 */
[----:B------:R-:W-:-:S13]  /*0f00*/  PLOP3.LUT P0, PT, P0, P1, PT, 0xf8, 0x8f ;  /* 0x00000000008f781c */ /* 0x000fda0000703f70 */
[----:B------:R-:W-:Y:S05]  /*0f10*/  @P0 BRA `(.L_x_5) ;  /* 0x00000004004c0947 */ /* 0x000fea0003800000 */
[----:B------:R-:W-:-:S13]  /*0f20*/  LOP3.LUT P0, RZ, R7, 0x7fffffff, R8, 0xc8, !PT ;  /* 0x7fffffff07ff7812 */ /* 0x000fda000780c808 */
[----:B------:R-:W-:Y:S05]  /*0f30*/  @!P0 BRA `(.L_x_6) ;  /* 0x00000004003c8947 */ /* 0x000fea0003800000 */
[C---:B------:R-:W-:Y:S02]  /*0f40*/  FSETP.NEU.FTZ.AND P2, PT, |R0|.reuse, +INF , PT ;  /* 0x7f8000000000780b */ /* 0x040fe40003f5d200 */
[----:B------:R-:W-:Y:S02]  /*0f50*/  FSETP.NEU.FTZ.AND P1, PT, |R3|, +INF , PT ;  /* 0x7f8000000300780b */ /* 0x000fe40003f3d200 */
[----:B------:R-:W-:-:S11]  /*0f60*/  FSETP.NEU.FTZ.AND P0, PT, |R0|, +INF , PT ;  /* 0x7f8000000000780b */ /* 0x000fd60003f1d200 */
[----:B------:R-:W-:Y:S05]  /*0f70*/  @!P1 BRA !P2, `(.L_x_6) ;  /* 0x00000004002c9947 */ /* 0x000fea0005000000 */
[----:B------:R-:W-:-:S04]  /*0f80*/  LOP3.LUT P2, RZ, R8, 0x7fffffff, RZ, 0xc0, !PT ;  /* 0x7fffffff08ff7812 */ /* 0x000fc8000784c0ff */
[----:B------:R-:W-:-:S13]  /*0f90*/  PLOP3.LUT P1, PT, P1, P2, PT, 0x2f, 0xf2 ;  /* 0x0000000000f2781c */ /* 0x000fda0000f24577 */
[----:B------:R-:W-:Y:S05]  /*0fa0*/  @P1 BRA `(.L_x_7) ;  /* 0x0000000400181947 */ /* 0x000fea0003800000 */
[----:B------:R-:W-:-:S04]  /*0fb0*/  LOP3.LUT P1, RZ, R7, 0x7fffffff, RZ, 0xc0, !PT ;  /* 0x7fffffff07ff7812 */ /* 0x000fc8000782c0ff */
[----:B------:R-:W-:-:S13]  /*0fc0*/  PLOP3.LUT P0, PT, P0, P1, PT, 0x2f, 0xf2 ;  /* 0x0000000000f2781c */ /* 0x000fda0000702577 */
[----:B------:R-:W-:Y:S05]  /*0fd0*/  @P0 BRA `(.L_x_8) ;  /* 0x0000000400000947 */ /* 0x000fea0003800000 */
[----:B------:R-:W-:Y:S02]  /*0fe0*/  ISETP.GE.AND P0, PT, R11, RZ, PT ;  /* 0x000000ff0b00720c */ /* 0x000fe40003f06270 */
[----:B------:R-:W-:-:S11]  /*0ff0*/  ISETP.GE.AND P1, PT, R10, RZ, PT ;  /* 0x000000ff0a00720c */ /* 0x000fd60003f26270 */
[----:B------:R-:W-:Y:S01]  /*1000*/  @P0 MOV R9, RZ ;  /* 0x000000ff00090202 */ /* 0x000fe20000000f00 */
[----:B------:R-:W-:Y:S01]  /*1010*/  @!P0 FFMA R8, R0, 1.84467440737095516160e+19, RZ ;  /* 0x5f80000000088823 */ /* 0x000fe200000000ff */
[----:B------:R-:W-:Y:S01]  /*1020*/  @!P0 MOV R9, 0xffffffc0 ;  /* 0xffffffc000098802 */ /* 0x000fe20000000f00 */
[----:B------:R-:W-:-:S03]  /*1030*/  @!P1 FFMA R7, R3, 1.84467440737095516160e+19, RZ ;  /* 0x5f80000003079823 */ /* 0x000fc600000000ff */
[----:B------:R-:W-:-:S07]  /*1040*/  @!P1 IADD3 R9, PT, PT, R9, 0x40, RZ ;  /* 0x0000004009099810 */ /* 0x000fce0007ffe0ff */
.L_x_4:
[----:B------:R-:W-:Y:S01]  /*1050*/  LEA R0, R6, 0xc0800000, 0x17 ;  /* 0xc080000006007811 */ /* 0x000fe200078eb8ff */
[----:B------:R-:W-:Y:S01]  /*1060*/  BSSY.RECONVERGENT B2, `(.L_x_9) ;  /* 0x0000036000027945 */ /* 0x000fe20003800200 */
[----:B------:R-:W-:Y:S02]  /*1070*/  IADD3 R3, PT, PT, R12, -0x7f, RZ ;  /* 0xffffff810c037810 */ /* 0x000fe40007ffe0ff */
[----:B------:R-:W-:Y:S02]  /*1080*/  IADD3 R7, PT, PT, -R0, R7, RZ ;  /* 0x0000000700077210 */ /* 0x000fe40007ffe1ff */
[C---:B------:R-:W-:Y:S01]  /*1090*/  IADD3 R6, PT, PT, R3.reuse, 0x7f, -R6 ;  /* 0x0000007f03067810 */ /* 0x040fe20007ffe806 */
[----:B------:R-:W-:Y:S01]  /*10a0*/  IMAD R0, R3, -0x800000, R8 ;  /* 0xff80000003007824 */ /* 0x000fe200078e0208 */
[----:B------:R-:W0:Y:S01]  /*10b0*/  MUFU.RCP R10, R7 ;  /* 0x00000007000a7308 */ /* 0x000e220000001000 */
[----:B------:R-:W-:Y:S01]  /*10c0*/  FADD.FTZ R11, -R7, -RZ ;  /* 0x800000ff070b7221 */ /* 0x000fe20000010100 */
[----:B------:R-:W-:-:S03]  /*10d0*/  IADD3 R6, PT, PT, R6, R9, RZ ;  /* 0x0000000906067210 */ /* 0x000fc60007ffe0ff */
[----:B0-----:R-:W-:-:S04]  /*10e0*/  FFMA R13, R10, R11, 1 ;  /* 0x3f8000000a0d7423 */ /* 0x001fc8000000000b */
[----:B------:R-:W-:-:S04]  /*10f0*/  FFMA R15, R10, R13, R10 ;  /* 0x0000000d0a0f7223 */ /* 0x000fc8000000000a */
[----:B------:R-:W-:-:S04]  /*1100*/  FFMA R8, R0, R15, RZ ;  /* 0x0000000f00087223 */ /* 0x000fc800000000ff */
[----:B------:R-:W-:-:S04]  /*1110*/  FFMA R13, R11, R8, R0 ;  /* 0x000000080b0d7223 */ /* 0x000fc80000000000 */
[----:B------:R-:W-:-:S04]  /*1120*/  FFMA R8, R15, R13, R8 ;  /* 0x0000000d0f087223 */ /* 0x000fc80000000008 */
[----:B------:R-:W-:-:S04]  /*1130*/  FFMA R11, R11, R8, R0 ;  /* 0x000000080b0b7223 */ /* 0x000fc80000000000 */
[----:B------:R-:W-:-:S05]  /*1140*/  FFMA R0, R15, R11, R8 ;  /* 0x0000000b0f007223 */ /* 0x000fca0000000008 */
[----:B------:R-:W-:-:S04]  /*1150*/  SHF.R.U32.HI R3, RZ, 0x17, R0 ;  /* 0x00000017ff037819 */ /* 0x000fc80000011600 */
[----:B------:R-:W-:-:S04]  /*1160*/  LOP3.LUT R3, R3, 0xff, RZ, 0xc0, !PT ;  /* 0x000000ff03037812 */ /* 0x000fc800078ec0ff */
[----:B------:R-:W-:-:S04]  /*1170*/  IADD3 R9, PT, PT, R3, R6, RZ ;  /* 0x0000000603097210 */ /* 0x000fc80007ffe0ff */
[----:B------:R-:W-:-:S04]  /*1180*/  IADD3 R3, PT, PT, R9, -0x1, RZ ;  /* 0xffffffff09037810 */ /* 0x000fc80007ffe0ff */
[----:B------:R-:W-:-:S13]  /*1190*/  ISETP.GE.U32.AND P0, PT, R3, 0xfe, PT ;  /* 0x000000fe0300780c */ /* 0x000fda0003f06070 */
[----:B------:R-:W-:Y:S05]  /*11a0*/  @!P0 BRA `(.L_x_10) ;  /* 0x0000000000808947 */ /* 0x000fea0003800000 */
[----:B------:R-:W-:-:S13]  /*11b0*/  ISETP.GT.AND P0, PT, R9, 0xfe, PT ;  /* 0x000000fe0900780c */ /* 0x000fda0003f04270 */
[----:B------:R-:W-:Y:S05]  /*11c0*/  @P0 BRA `(.L_x_11) ;  /* 0x00000000006c0947 */ /* 0x000fea0003800000 */
[----:B------:R-:W-:-:S13]  /*11d0*/  ISETP.GE.AND P0, PT, R9, 0x1, PT ;  /* 0x000000010900780c */ /* 0x000fda0003f06270 */
[----:B------:R-:W-:Y:S05]  /*11e0*/  @P0 BRA `(.L_x_12) ;  /* 0x0000000000740947 */ /* 0x000fea0003800000 */
[----:B------:R-:W-:Y:S02]  /*11f0*/  ISETP.GE.AND P0, PT, R9, -0x18, PT ;  /* 0xffffffe80900780c */ /* 0x000fe40003f06270 */
[----:B------:R-:W-:-:S11]  /*1200*/  LOP3.LUT R0, R0, 0x80000000, RZ, 0xc0, !PT ;  /* 0x8000000000007812 */ /* 0x000fd600078ec0ff */
[----:B------:R-:W-:Y:S05]  /*1210*/  @!P0 BRA `(.L_x_12) ;  /* 0x0000000000688947 */ /* 0x000fea0003800000 */
[CCC-:B------:R-:W-:Y:S01]  /*1220*/  FFMA.RZ R3, R15.reuse, R11.reuse, R8.reuse ;  /* 0x0000000b0f037223 */ /* 0x1c0fe2000000c008 */
[-CC-:B------:R-:W-:Y:S01]  /*1230*/  FFMA.RM R6, R15, R11.reuse, R8.reuse ;  /* 0x0000000b0f067223 */ /* 0x180fe20000004008 */
[C---:B------:R-:W-:Y:S02]  /*1240*/  ISETP.NE.AND P2, PT, R9.reuse, RZ, PT ;  /* 0x000000ff0900720c */ /* 0x040fe40003f45270 */
[----:B------:R-:W-:Y:S02]  /*1250*/  ISETP.NE.AND P1, PT, R9, RZ, PT ;  /* 0x000000ff0900720c */ /* 0x000fe40003f25270 */
[----:B------:R-:W-:Y:S01]  /*1260*/  LOP3.LUT R7, R3, 0x7fffff, RZ, 0xc0, !PT ;  /* 0x007fffff03077812 */ /* 0x000fe200078ec0ff */
[----:B------:R-:W-:Y:S01]  /*1270*/  FFMA.RP R3, R15, R11, R8 ;  /* 0x0000000b0f037223 */ /* 0x000fe20000008008 */
[----:B------:R-:W-:Y:S02]  /*1280*/  IADD3 R8, PT, PT, R9, 0x20, RZ ;  /* 0x0000002009087810 */ /* 0x000fe40007ffe0ff */
[----:B------:R-:W-:-:S02]  /*1290*/  LOP3.LUT R7, R7, 0x800000, RZ, 0xfc, !PT ;  /* 0x0080000007077812 */ /* 0x000fc400078efcff */
[----:B------:R-:W-:Y:S02]  /*12a0*/  IADD3 R9, PT, PT, -R9, RZ, RZ ;  /* 0x000000ff09097210 */ /* 0x000fe40007ffe1ff */
[----:B------:R-:W-:Y:S02]  /*12b0*/  SHF.L.U32 R8, R7, R8, RZ ;  /* 0x0000000807087219 */ /* 0x000fe400000006ff */
[----:B------:R-:W-:Y:S02]  /*12c0*/  FSETP.NEU.FTZ.AND P0, PT, R3, R6, PT ;  /* 0x000000060300720b */ /* 0x000fe40003f1d000 */
[----:B------:R-:W-:Y:S02]  /*12d0*/  SEL R6, R9, RZ, P2 ;  /* 0x000000ff09067207 */ /* 0x000fe40001000000 */
[----:B------:R-:W-:Y:S02]  /*12e0*/  ISETP.NE.AND P1, PT, R8, RZ, P1 ;  /* 0x000000ff0800720c */ /* 0x000fe40000f25270 */
[----:B------:R-:W-:-:S02]  /*12f0*/  SHF.R.U32.HI R6, RZ, R6, R7 ;  /* 0x00000006ff067219 */ /* 0x000fc40000011607 */
[----:B------:R-:W-:Y:S02]  /*1300*/  PLOP3.LUT P0, PT, P0, P1, PT, 0xf8, 0x8f ;  /* 0x00000000008f781c */ /* 0x000fe40000703f70 */
[----:B------:R-:W-:Y:S02]  /*1310*/  SHF.R.U32.HI R8, RZ, 0x1, R6 ;  /* 0x00000001ff087819 */ /* 0x000fe40000011606 */
[----:B------:R-:W-:-:S04]  /*1320*/  SEL R3, RZ, 0x1, !P0 ;  /* 0x00000001ff037807 */ /* 0x000fc80004000000 */
[----:B------:R-:W-:-:S04]  /*1330*/  LOP3.LUT R3, R3, 0x1, R8, 0xf8, !PT ;  /* 0x0000000103037812 */ /* 0x000fc800078ef808 */
[----:B------:R-:W-:-:S04]  /*1340*/  LOP3.LUT R3, R3, R6, RZ, 0xc0, !PT ;  /* 0x0000000603037212 */ /* 0x000fc800078ec0ff */
[----:B------:R-:W-:-:S04]  /*1350*/  IADD3 R3, PT, PT, R8, R3, RZ ;  /* 0x0000000308037210 */ /* 0x000fc80007ffe0ff */
[----:B------:R-:W-:Y:S01]  /*1360*/  LOP3.LUT R0, R3, R0, RZ, 0xfc, !PT ;  /* 0x0000000003007212 */ /* 0x000fe200078efcff */
[----:B------:R-:W-:Y:S06]  /*1370*/  BRA `(.L_x_12) ;  /* 0x0000000000107947 */ /* 0x000fec0003800000 */
.L_x_11:
[----:B------:R-:W-:-:S04]  /*1380*/  LOP3.LUT R0, R0, 0x80000000, RZ, 0xc0, !PT ;  /* 0x8000000000007812 */ /* 0x000fc800078ec0ff */
[----:B------:R-:W-:Y:S01]  /*1390*/  LOP3.LUT R0, R0, 0x7f800000, RZ, 0xfc, !PT ;  /* 0x7f80000000007812 */ /* 0x000fe200078efcff */
[----:B------:R-:W-:Y:S06]  /*13a0*/  BRA `(.L_x_12) ;  /* 0x0000000000047947 */ /* 0x000fec0003800000 */
.L_x_10:
[----:B------:R-:W-:-:S07]  /*13b0*/  LEA R0, R6, R0, 0x17 ;  /* 0x0000000006007211 */ /* 0x000fce00078eb8ff */
.L_x_12:
[----:B------:R-:W-:Y:S05]  /*13c0*/  BSYNC.RECONVERGENT B2 ;  /* 0x0000000000027941 */ /* 0x000fea0003800200 */
.L_x_9:
[----:B------:R-:W-:Y:S05]  /*13d0*/  BRA `(.L_x_13) ;  /* 0x0000000000207947 */ /* 0x000fea0003800000 */
.L_x_8:
[----:B------:R-:W-:-:S04]  /*13e0*/  LOP3.LUT R0, R7, 0x80000000, R8, 0x48, !PT ;  /* 0x8000000007007812 */ /* 0x000fc800078e4808 */
[----:B------:R-:W-:Y:S01]  /*13f0*/  LOP3.LUT R0, R0, 0x7f800000, RZ, 0xfc, !PT ;  /* 0x7f80000000007812 */ /* 0x000fe200078efcff */
[----:B------:R-:W-:Y:S06]  /*1400*/  BRA `(.L_x_13) ;  /* 0x0000000000147947 */ /* 0x000fec0003800000 */
.L_x_7:
[----:B------:R-:W-:Y:S01]  /*1410*/  LOP3.LUT R0, R7, 0x80000000, R8, 0x48, !PT ;  /* 0x8000000007007812 */ /* 0x000fe200078e4808 */
[----:B------:R-:W-:Y:S06]  /*1420*/  BRA `(.L_x_13) ;  /* 0x00000000000c7947 */ /* 0x000fec0003800000 */
.L_x_6:
[----:B------:R-:W0:Y:S01]  /*1430*/  MUFU.RSQ R0, -QNAN ;  /* 0xffc0000000007908 */ /* 0x000e220000001400 */
[----:B------:R-:W-:Y:S05]  /*1440*/  BRA `(.L_x_13) ;  /* 0x0000000000047947 */ /* 0x000fea0003800000 */
.L_x_5:
[----:B------:R-:W-:-:S07]  /*1450*/  FADD.FTZ R0, R0, R3 ;  /* 0x0000000300007221 */ /* 0x000fce0000010000 */
.L_x_13:
[----:B------:R-:W-:Y:S05]  /*1460*/  BSYNC.RECONVERGENT B1 ;  /* 0x0000000000017941 */ /* 0x000fea0003800200 */
.L_x_3:
[----:B------:R-:W-:-:S04]  /*1470*/  HFMA2 R3, -RZ, RZ, 0, 0 ;  /* 0x00000000ff037431 */ /* 0x000fc800000001ff */
[----:B0-----:R-:W-:Y:S05]  /*1480*/  RET.REL.NODEC R2 `(_Z6jacobiPfS_S_) ;  /* 0xffffffe802dc7950 */ /* 0x001fea0003c3ffff */
.L_x_14:
[----:B------:R-:W-:-:S00]  /*1490*/  BRA `(.L_x_14) ;  /* 0xfffffffc00fc7947 */ /* 0x000fc0000383ffff */
[----:B------:R-:W-:-:S00]  /*14a0*/  NOP ;  /* 0x0000000000007918 */ /* 0x000fc00000000000 */
        /* <DEDUP_REMOVED lines=13> */
.L_x_18:


//--------------------- .text._Z6matrixPf         --------------------------
	.section	.text._Z6matrixPf,"ax",@progbits
	.align	128
        .global         _Z6matrixPf
        .type           _Z6matrixPf,@function
        .size           _Z6matrixPf,(.L_x_20 - _Z6matrixPf)
        .other          _Z6matrixPf,@"STO_CUDA_ENTRY STV_DEFAULT"
_Z6matrixPf:
.text._Z6matrixPf:
[----:B------:R-:W-:Y:S01]  /*0000*/  LDC R1, c[0x0][0x37c] ;  /* 0x0000df00ff017b82 */ /* 0x000fe20000000800 */
[----:B------:R-:W0:Y:S01]  /*0010*/  S2R R4, SR_TID.X ;  /* 0x0000000000047919 */ /* 0x000e220000002100 */
[----:B------:R-:W1:Y:S01]  /*0020*/  LDCU UR6, c[0x0][0x360] ;  /* 0x00006c00ff0677ac */ /* 0x000e620008000800 */
[----:B------:R-:W0:Y:S01]  /*0030*/  S2R R7, SR_CTAID.X ;  /* 0x0000000000077919 */ /* 0x000e220000002500 */
[----:B------:R-:W2:Y:S01]  /*0040*/  LDCU.64 UR4, c[0x0][0x358] ;  /* 0x00006b00ff0477ac */ /* 0x000ea20008000a00 */
[----:B0-----:R-:W-:Y:S01]  /*0050*/  ISETP.NE.AND P1, PT, R4, R7, PT ;  /* 0x000000070400720c */ /* 0x001fe20003f25270 */
[----:B-1----:R-:W-:-:S03]  /*0060*/  IMAD R5, R7, UR6, R4 ;  /* 0x0000000607057c24 */ /* 0x002fc6000f8e0204 */
[----:B------:R-:W-:-:S13]  /*0070*/  ISETP.GT.U32.OR P0, PT, R7, 0x1d, P1 ;  /* 0x0000001d0700780c */ /* 0x000fda0000f04470 */
[----:B------:R-:W0:Y:S01]  /*0080*/  @!P0 LDC.64 R2, c[0x0][0x380] ;  /* 0x0000e000ff028b82 */ /* 0x000e220000000a00 */
[----:B------:R-:W-:Y:S02]  /*0090*/  @!P0 IMAD.MOV.U32 R9, RZ, RZ, 0x3f800000 ;  /* 0x3f800000ff098424 */ /* 0x000fe400078e00ff */
[----:B0-----:R-:W-:-:S05]  /*00a0*/  @!P0 IMAD.WIDE.U32 R2, R5, 0x4, R2 ;  /* 0x0000000405028825 */ /* 0x001fca00078e0002 */
[----:B--2---:R0:W-:Y:S01]  /*00b0*/  @!P0 STG.E desc[UR4][R2.64], R9 ;  /* 0x0000000902008986 */ /* 0x0041e2000c101904 */
[----:B------:R-:W-:Y:S05]  /*00c0*/  @!P0 EXIT ;  /* 0x000000000000894d */ /* 0x000fea0003800000 */
[----:B------:R-:W-:-:S13]  /*00d0*/  ISETP.LT.U32.OR P0, PT, R7, 0x366, P1 ;  /* 0x000003660700780c */ /* 0x000fda0000f01470 */
[----:B0-----:R-:W0:Y:S01]  /*00e0*/  @!P0 LDC.64 R2, c[0x0][0x380] ;  /* 0x0000e000ff028b82 */ /* 0x001e220000000a00 */
[----:B------:R-:W-:Y:S01]  /*00f0*/  @!P0 MOV R9, 0x3f800000 ;  /* 0x3f80000000098802 */ /* 0x000fe20000000f00 */
[----:B0-----:R-:W-:-:S05]  /*0100*/  @!P0 IMAD.WIDE R2, R5, 0x4, R2 ;  /* 0x0000000405028825 */ /* 0x001fca00078e0202 */
[----:B------:R0:W-:Y:S01]  /*0110*/  @!P0 STG.E desc[UR4][R2.64], R9 ;  /* 0x0000000902008986 */ /* 0x0001e2000c101904 */
[----:B------:R-:W-:Y:S05]  /*0120*/  @!P0 EXIT ;  /* 0x000000000000894d */ /* 0x000fea0003800000 */
[----:B------:R-:W-:-:S05]  /*0130*/  IMAD R0, R7, -0x11111111, RZ ;  /* 0xeeeeeeef07007824 */ /* 0x000fca00078e02ff */
[----:B------:R-:W-:-:S04]  /*0140*/  SHF.L.W.U32.HI R0, R0, 0x1f, R0 ;  /* 0x0000001f00007819 */ /* 0x000fc80000010e00 */
[----:B------:R-:W-:-:S04]  /*0150*/  ISETP.GT.U32.AND P0, PT, R0, 0x8888888, PT ;  /* 0x088888880000780c */ /* 0x000fc80003f04070 */
[----:B------:R-:W-:-:S13]  /*0160*/  ISETP.NE.OR P0, PT, R4, R7, P0 ;  /* 0x000000070400720c */ /* 0x000fda0000705670 */
[----:B------:R-:W-:Y:S05]  /*0170*/  @P0 BRA `(.L_x_15) ;  /* 0x0000000000280947 */ /* 0x000fea0003800000 */
[----:B0-----:R-:W0:Y:S01]  /*0180*/  LDC.64 R2, c[0x0][0x380] ;  /* 0x0000e000ff027b82 */ /* 0x001e220000000a00 */
[----:B------:R-:W-:Y:S02]  /*0190*/  IMAD.MOV.U32 R7, RZ, RZ, -0x3f800000 ;  /* 0xc0800000ff077424 */ /* 0x000fe400078e00ff */
[----:B------:R-:W-:Y:S02]  /*01a0*/  IMAD.MOV.U32 R9, RZ, RZ, 0x3f800000 ;  /* 0x3f800000ff097424 */ /* 0x000fe400078e00ff */
[----:B0-----:R-:W-:-:S04]  /*01b0*/  IMAD.WIDE R2, R5, 0x4, R2 ;  /* 0x0000000405027825 */ /* 0x001fc800078e0202 */
[----:B------:R-:W-:Y:S01]  /*01c0*/  HFMA2 R5, -RZ, RZ, 2, 0 ;  /* 0x40000000ff057431 */ /* 0x000fe200000001ff */
[----:B------:R-:W-:Y:S04]  /*01d0*/  STG.E desc[UR4][R2.64], R7 ;  /* 0x0000000702007986 */ /* 0x000fe8000c101904 */
[----:B------:R-:W-:Y:S04]  /*01e0*/  STG.E desc[UR4][R2.64+0x4], R5 ;  /* 0x0000040502007986 */ /* 0x000fe8000c101904 */
[----:B------:R-:W-:Y:S04]  /*01f0*/  STG.E desc[UR4][R2.64+0x78], R9 ;  /* 0x0000780902007986 */ /* 0x000fe8000c101904 */
[----:B------:R-:W-:Y:S01]  /*0200*/  STG.E desc[UR4][R2.64+-0x78], R9 ;  /* 0xffff880902007986 */ /* 0x000fe2000c101904 */
[----:B------:R-:W-:Y:S05]  /*0210*/  EXIT ;  /* 0x000000000000794d */ /* 0x000fea0003800000 */
.L_x_15:
[----:B------:R-:W-:-:S05]  /*0220*/  MOV R0, 0xeeeeeeef ;  /* 0xeeeeeeef00007802 */ /* 0x000fca0000000f00 */
[----:B------:R-:W-:-:S05]  /*0230*/  IMAD R0, R7, R0, -0x11111111 ;  /* 0xeeeeeeef07007424 */ /* 0x000fca00078e0200 */
        /* <DEDUP_REMOVED lines=14> */
.L_x_16:
[----:B------:R-:W-:Y:S05]  /*0320*/  @P1 EXIT ;  /* 0x000000000000194d */ /* 0x000fea0003800000 */
[----:B0-----:R-:W0:Y:S01]  /*0330*/  LDC.64 R2, c[0x0][0x380] ;  /* 0x0000e000ff027b82 */ /* 0x001e220000000a00 */
[----:B------:R-:W-:Y:S01]  /*0340*/  MOV R7, 0xc0800000 ;  /* 0xc080000000077802 */ /* 0x000fe20000000f00 */
[----:B0-----:R-:W-:-:S04]  /*0350*/  IMAD.WIDE R2, R5, 0x4, R2 ;  /* 0x0000000405027825 */ /* 0x001fc800078e0202 */
[----:B------:R-:W-:Y:S01]  /*0360*/  IMAD.MOV.U32 R5, RZ, RZ, 0x3f800000 ;  /* 0x3f800000ff057424 */ /* 0x000fe200078e00ff */
[----:B------:R-:W-:Y:S04]  /*0370*/  STG.E desc[UR4][R2.64], R7 ;  /* 0x0000000702007986 */ /* 0x000fe8000c101904 */
[----:B------:R-:W-:Y:S04]  /*0380*/  STG.E desc[UR4][R2.64+-0x4], R5 ;  /* 0xfffffc0502007986 */ /* 0x000fe8000c101904 */
[----:B------:R-:W-:Y:S04]  /*0390*/  STG.E desc[UR4][R2.64+0x4], R5 ;  /* 0x0000040502007986 */ /* 0x000fe8000c101904 */
[----:B------:R-:W-:Y:S04]  /*03a0*/  STG.E desc[UR4][R2.64+0x78], R5 ;  /* 0x0000780502007986 */ /* 0x000fe8000c101904 */
[----:B------:R-:W-:Y:S01]  /*03b0*/  STG.E desc[UR4][R2.64+-0x78], R5 ;  /* 0xffff880502007986 */ /* 0x000fe2000c101904 */
[----:B------:R-:W-:Y:S05]  /*03c0*/  EXIT ;  /* 0x000000000000794d */ /* 0x000fea0003800000 */
.L_x_17:
        /* <DEDUP_REMOVED lines=11> */
.L_x_20:


//--------------------- .nv.shared._Z6jacobiPfS_S_ --------------------------
	.section	.nv.shared._Z6jacobiPfS_S_,"aw",@nobits
	.sectionflags	@""
	.align	4
.nv.shared._Z6jacobiPfS_S_:
	.zero		4628


//--------------------- .nv.shared.reserved.0     --------------------------
	.section	.nv.shared.reserved.0,"aw",@nobits
	.weak		__nv_reservedSMEM_offset_0_alias
	.size		__nv_reservedSMEM_offset_0_alias, 0, 64
	.other		__nv_reservedSMEM_offset_0_alias,@"STO_CUDA_RESERVED_SHARED STV_DEFAULT"
__nv_reservedSMEM_offset_0_alias:
	.zero		0
	.zero		64


//--------------------- .nv.constant0._Z6jacobiPfS_S_ --------------------------
	.section	.nv.constant0._Z6jacobiPfS_S_,"a",@progbits
	.sectionflags	@""
	.align	4
.nv.constant0._Z6jacobiPfS_S_:
	.zero		920


//--------------------- .nv.constant0._Z6matrixPf --------------------------
	.section	.nv.constant0._Z6matrixPf,"a",@progbits
	.sectionflags	@""
	.align	4
.nv.constant0._Z6matrixPf:
	.zero		904


//--------------------- SYMBOLS --------------------------

	.type		.nv.reservedSmem.offset0,@object
	.size		.nv.reservedSmem.offset0,0x4
	.type		.nv.reservedSmem.cap,@object
	.size		.nv.reservedSmem.cap,0x4
